//
// Generated by NVIDIA NVVM Compiler
//
// Compiler Build ID: CL-36424714
// Cuda compilation tools, release 13.0, V13.0.88
// Based on NVVM 20.0.0
//

.version 9.0
.target sm_100
.address_size 64

	// .globl	_Z3addPiS_S_i

.visible .entry _Z3addPiS_S_i(
	.param .u64 .ptr .align 1 _Z3addPiS_S_i_param_0,
	.param .u64 .ptr .align 1 _Z3addPiS_S_i_param_1,
	.param .u64 .ptr .align 1 _Z3addPiS_S_i_param_2,
	.param .u32 _Z3addPiS_S_i_param_3
)
{
	.reg .b32 	%r<28>;
	.reg .b64 	%rd<23>;

	ld.param.u64 	%rd1, [_Z3addPiS_S_i_param_0];
	ld.param.u64 	%rd2, [_Z3addPiS_S_i_param_1];
	ld.param.u64 	%rd3, [_Z3addPiS_S_i_param_2];
	ld.param.u32 	%r1, [_Z3addPiS_S_i_param_3];
	mov.u32 	%r2, %ctaid.x;
	shl.b32 	%r3, %r2, 5;
	mov.u32 	%r4, %tid.x;
	add.s32 	%r5, %r3, %r4;
	mov.u32 	%r6, %ctaid.y;
	shl.b32 	%r7, %r6, 5;
	mov.u32 	%r8, %tid.y;
	add.s32 	%r9, %r7, %r8;
	cvta.to.global.u64 	%rd4, %rd2;
	cvta.to.global.u64 	%rd5, %rd3;
	cvta.to.global.u64 	%rd6, %rd1;
	mad.lo.s32 	%r10, %r9, %r1, %r5;
	mul.wide.s32 	%rd7, %r10, 4;
	add.s64 	%rd8, %rd4, %rd7;
	ld.global.u32 	%r11, [%rd8];
	add.s64 	%rd9, %rd5, %rd7;
	ld.global.u32 	%r12, [%rd9];
	add.s32 	%r13, %r12, %r11;
	add.s64 	%rd10, %rd6, %rd7;
	st.global.u32 	[%rd10], %r13;
	shl.b32 	%r14, %r1, 3;
	add.s32 	%r15, %r10, %r14;
	mul.wide.s32 	%rd11, %r15, 4;
	add.s64 	%rd12, %rd4, %rd11;
	ld.global.u32 	%r16, [%rd12];
	add.s64 	%rd13, %rd5, %rd11;
	ld.global.u32 	%r17, [%rd13];
	add.s32 	%r18, %r17, %r16;
	add.s64 	%rd14, %rd6, %rd11;
	st.global.u32 	[%rd14], %r18;
	shl.b32 	%r19, %r1, 4;
	add.s32 	%r20, %r10, %r19;
	mul.wide.s32 	%rd15, %r20, 4;
	add.s64 	%rd16, %rd4, %rd15;
	ld.global.u32 	%r21, [%rd16];
	add.s64 	%rd17, %rd5, %rd15;
	ld.global.u32 	%r22, [%rd17];
	add.s32 	%r23, %r22, %r21;
	add.s64 	%rd18, %rd6, %rd15;
	st.global.u32 	[%rd18], %r23;
	add.s32 	%r24, %r20, %r14;
	mul.wide.s32 	%rd19, %r24, 4;
	add.s64 	%rd20, %rd4, %rd19;
	ld.global.u32 	%r25, [%rd20];
	add.s64 	%rd21, %rd5, %rd19;
	ld.global.u32 	%r26, [%rd21];
	add.s32 	%r27, %r26, %r25;
	add.s64 	%rd22, %rd6, %rd19;
	st.global.u32 	[%rd22], %r27;
	ret;

}


// ===== COMPILED SASS (sm_100) =====

	.target	sm_100

	.elftype	@"ET_EXEC"


//--------------------- .note.nv.tkinfo           --------------------------
	.section	.note.nv.tkinfo,"",@"SHT_NOTE"
	.sectionflags	@"SHF_NOTE_NV_TKINFO"
	.tkinfo
        /*0018*/ 	.word	0x00000002
        /*0030*/ 	.string	""
        /*0030*/ 	.string	"ptxas"
        /*0030*/ 	.string	"Cuda compilation tools, release 13.0, V13.0.88"
        /*0030*/ 	.string	"Build cuda_13.0.r13.0/compiler.36424714_0"
        /*0030*/ 	.string	"-arch sm_100 -m 64 "



//--------------------- .note.nv.cuinfo           --------------------------
	.section	.note.nv.cuinfo,"",@"SHT_NOTE"
	.sectionflags	@"SHF_NOTE_NV_CUINFO"
        /*0018*/ 	.short	0x0002
        /*001a*/ 	.short	0x0064
        /*001c*/ 	.short	0x0082
	.zero		2


//--------------------- .nv.info                  --------------------------
	.section	.nv.info,"",@"SHT_CUDA_INFO"
	.align	4


	//----- nvinfo : EIATTR_REGCOUNT
	.align		4
        /*0000*/ 	.byte	0x04, 0x2f
        /*0002*/ 	.short	(.L_1 - .L_0)
	.align		4
.L_0:
        /*0004*/ 	.word	index@(_Z3addPiS_S_i)
        /*0008*/ 	.word	0x0000001c


	//----- nvinfo : EIATTR_FRAME_SIZE
	.align		4
.L_1:
        /*000c*/ 	.byte	0x04, 0x11
        /*000e*/ 	.short	(.L_3 - .L_2)
	.align		4
.L_2:
        /*0010*/ 	.word	index@(_Z3addPiS_S_i)
        /*0014*/ 	.word	0x00000000


	//----- nvinfo : EIATTR_MIN_STACK_SIZE
	.align		4
.L_3:
        /*0018*/ 	.byte	0x04, 0x12
        /*001a*/ 	.short	(.L_5 - .L_4)
	.align		4
.L_4:
        /*001c*/ 	.word	index@(_Z3addPiS_S_i)
        /*0020*/ 	.word	0x00000000
.L_5:


//--------------------- .nv.compat                --------------------------
	.section	.nv.compat,"",@"SHT_CUDA_COMPAT_INFO"
	.align	4
        /*0000*/ 	.byte	0x02, 0x09, 0x00, 0x00, 0x02, 0x02, 0x01, 0x00, 0x02, 0x05, 0x05, 0x00, 0x03, 0x07, 0x01, 0x01
        /*0010*/ 	.byte	0x02, 0x03, 0x00, 0x00, 0x02, 0x06, 0x01, 0x00, 0x04, 0x0b, 0x08, 0x00, 0x09, 0x00, 0x00, 0x00
        /*0020*/ 	.byte	0x00, 0x00, 0x00, 0x00


//--------------------- .nv.info._Z3addPiS_S_i    --------------------------
	.section	.nv.info._Z3addPiS_S_i,"",@"SHT_CUDA_INFO"
	.sectionflags	@""
	.align	4


	//----- nvinfo : EIATTR_CUDA_API_VERSION
	.align		4
        /*0000*/ 	.byte	0x04, 0x37
        /*0002*/ 	.short	(.L_7 - .L_6)
.L_6:
        /*0004*/ 	.word	0x00000082


	//----- nvinfo : EIATTR_KPARAM_INFO
	.align		4
.L_7:
        /*0008*/ 	.byte	0x04, 0x17
        /*000a*/ 	.short	(.L_9 - .L_8)
.L_8:
        /*000c*/ 	.word	0x00000000
        /*0010*/ 	.short	0x0003
        /*0012*/ 	.short	0x0018
        /*0014*/ 	.byte	0x00, 0xf0, 0x11, 0x00


	//----- nvinfo : EIATTR_KPARAM_INFO
	.align		4
.L_9:
        /*0018*/ 	.byte	0x04, 0x17
        /*001a*/ 	.short	(.L_11 - .L_10)
.L_10:
        /*001c*/ 	.word	0x00000000
        /*0020*/ 	.short	0x0002
        /*0022*/ 	.short	0x0010
        /*0024*/ 	.byte	0x00, 0xf5, 0x21, 0x00


	//----- nvinfo : EIATTR_KPARAM_INFO
	.align		4
.L_11:
        /*0028*/ 	.byte	0x04, 0x17
        /*002a*/ 	.short	(.L_13 - .L_12)
.L_12:
        /*002c*/ 	.word	0x00000000
        /*0030*/ 	.short	0x0001
        /*0032*/ 	.short	0x0008
        /*0034*/ 	.byte	0x00, 0xf5, 0x21, 0x00


	//----- nvinfo : EIATTR_KPARAM_INFO
	.align		4
.L_13:
        /*0038*/ 	.byte	0x04, 0x17
        /*003a*/ 	.short	(.L_15 - .L_14)
.L_14:
        /*003c*/ 	.word	0x00000000
        /*0040*/ 	.short	0x0000
        /*0042*/ 	.short	0x0000
        /*0044*/ 	.byte	0x00, 0xf5, 0x21, 0x00


	//----- nvinfo : EIATTR_SPARSE_MMA_MASK
	.align		4
.L_15:
        /*0048*/ 	.byte	0x03, 0x50
        /*004a*/ 	.short	0x0000


	//----- nvinfo : EIATTR_MAXREG_COUNT
	.align		4
        /*004c*/ 	.byte	0x03, 0x1b
        /*004e*/ 	.short	0x00ff


	//----- nvinfo : EIATTR_MERCURY_ISA_VERSION
	.align		4
        /*0050*/ 	.byte	0x03, 0x5f
        /*0052*/ 	.short	0x0101


	//----- nvinfo : EIATTR_VRC_CTA_INIT_COUNT
	.align		4
        /*0054*/ 	.byte	0x02, 0x4a
	.zero		1
	.zero		1


	//----- nvinfo : EIATTR_EXIT_INSTR_OFFSETS
	.align		4
        /*0058*/ 	.byte	0x04, 0x1c
        /*005a*/ 	.short	(.L_17 - .L_16)


	//   ....[0]....
.L_16:
        /*005c*/ 	.word	0x000002c0


	//----- nvinfo : EIATTR_CBANK_PARAM_SIZE
	.align		4
.L_17:
        /*0060*/ 	.byte	0x03, 0x19
        /*0062*/ 	.short	0x001c


	//----- nvinfo : EIATTR_PARAM_CBANK
	.align		4
        /*0064*/ 	.byte	0x04, 0x0a
        /*0066*/ 	.short	(.L_19 - .L_18)
	.align		4
.L_18:
        /*0068*/ 	.word	index@(.nv.constant0._Z3addPiS_S_i)
        /*006c*/ 	.short	0x0380
        /*006e*/ 	.short	0x001c


	//----- nvinfo : EIATTR_SW_WAR
	.align		4
.L_19:
        /*0070*/ 	.byte	0x04, 0x36
        /*0072*/ 	.short	(.L_21 - .L_20)
.L_20:
        /*0074*/ 	.word	0x00000008
.L_21:


//--------------------- .nv.callgraph             --------------------------
	.section	.nv.callgraph,"",@"SHT_CUDA_CALLGRAPH"
	.align	4
	.sectionentsize	8
	.align		4
        /*0000*/ 	.word	0x00000000
	.align		4
        /*0004*/ 	.word	0xffffffff
	.align		4
        /*0008*/ 	.word	0x00000000
	.align		4
        /*000c*/ 	.word	0xfffffffe
	.align		4
        /*0010*/ 	.word	0x00000000
	.align		4
        /*0014*/ 	.word	0xfffffffd
	.align		4
        /*0018*/ 	.word	0x00000000
	.align		4
        /*001c*/ 	.word	0xfffffffc


//--------------------- .text._Z3addPiS_S_i       --------------------------
	.section	.text._Z3addPiS_S_i,"ax",@progbits
	.align	128
        .global         _Z3addPiS_S_i
        .type           _Z3addPiS_S_i,@function
        .size           _Z3addPiS_S_i,(.L_x_1 - _Z3addPiS_S_i)
        .other          _Z3addPiS_S_i,@"STO_CUDA_ENTRY STV_DEFAULT"
_Z3addPiS_S_i:
.text._Z3addPiS_S_i:
[----:B------:R-:W-:Y:S01]  /*0000*/  LDC R1, c[0x0][0x37c] ;  /* 0x0000df00ff017b82 */ /* 0x000fe20000000800 */
[----:B------:R-:W0:Y:S07]  /*0010*/  S2R R7, SR_CTAID.X ;  /* 0x0000000000077919 */ /* 0x000e2e0000002500 */
[----:B------:R-:W1:Y:S01]  /*0020*/  LDC R0, c[0x0][0x398] ;  /* 0x0000e600ff007b82 */ /* 0x000e620000000800 */
[----:B------:R-:W2:Y:S01]  /*0030*/  LDCU.64 UR4, c[0x0][0x358] ;  /* 0x00006b00ff0477ac */ /* 0x000ea20008000a00 */
[----:B------:R-:W0:Y:S01]  /*0040*/  S2R R6, SR_TID.X ;  /* 0x0000000000067919 */ /* 0x000e220000002100 */
[----:B------:R-:W3:Y:S05]  /*0050*/  S2R R8, SR_CTAID.Y ;  /* 0x0000000000087919 */ /* 0x000eea0000002600 */
[----:B------:R-:W4:Y:S01]  /*0060*/  LDC.64 R4, c[0x0][0x388] ;  /* 0x0000e200ff047b82 */ /* 0x000f220000000a00 */
[----:B------:R-:W3:Y:S07]  /*0070*/  S2R R9, SR_TID.Y ;  /* 0x0000000000097919 */ /* 0x000eee0000002200 */
[----:B------:R-:W5:Y:S01]  /*0080*/  LDC.64 R2, c[0x0][0x390] ;  /* 0x0000e400ff027b82 */ /* 0x000f620000000a00 */
[----:B0-----:R-:W-:-:S02]  /*0090*/  LEA R7, R7, R6, 0x5 ;  /* 0x0000000607077211 */ /* 0x001fc400078e28ff */
[----:B---3--:R-:W-:-:S05]  /*00a0*/  LEA R6, R8, R9, 0x5 ;  /* 0x0000000908067211 */ /* 0x008fca00078e28ff */
[----:B-1----:R-:W-:Y:S02]  /*00b0*/  IMAD R19, R6, R0, R7 ;  /* 0x0000000006137224 */ /* 0x002fe400078e0207 */
[----:B------:R-:W0:Y:S02]  /*00c0*/  LDC.64 R6, c[0x0][0x380] ;  /* 0x0000e000ff067b82 */ /* 0x000e240000000a00 */
[----:B----4-:R-:W-:-:S04]  /*00d0*/  IMAD.WIDE R8, R19, 0x4, R4 ;  /* 0x0000000413087825 */ /* 0x010fc800078e0204 */
[----:B-----5:R-:W-:Y:S02]  /*00e0*/  IMAD.WIDE R10, R19, 0x4, R2 ;  /* 0x00000004130a7825 */ /* 0x020fe400078e0202 */
[----:B--2---:R-:W2:Y:S04]  /*00f0*/  LDG.E R8, desc[UR4][R8.64] ;  /* 0x0000000408087981 */ /* 0x004ea8000c1e1900 */
[----:B------:R-:W2:Y:S01]  /*0100*/  LDG.E R11, desc[UR4][R10.64] ;  /* 0x000000040a0b7981 */ /* 0x000ea2000c1e1900 */
[----:B------:R-:W-:-:S05]  /*0110*/  LEA R23, R0, R19, 0x3 ;  /* 0x0000001300177211 */ /* 0x000fca00078e18ff */
[----:B------:R-:W-:-:S04]  /*0120*/  IMAD.WIDE R14, R23, 0x4, R4 ;  /* 0x00000004170e7825 */ /* 0x000fc800078e0204 */
[----:B------:R-:W-:-:S04]  /*0130*/  IMAD.WIDE R16, R23, 0x4, R2 ;  /* 0x0000000417107825 */ /* 0x000fc800078e0202 */
[----:B0-----:R-:W-:Y:S01]  /*0140*/  IMAD.WIDE R12, R19, 0x4, R6 ;  /* 0x00000004130c7825 */ /* 0x001fe200078e0206 */
[----:B--2---:R-:W-:-:S05]  /*0150*/  IADD3 R21, PT, PT, R8, R11, RZ ;  /* 0x0000000b08157210 */ /* 0x004fca0007ffe0ff */
[----:B------:R0:W-:Y:S04]  /*0160*/  STG.E desc[UR4][R12.64], R21 ;  /* 0x000000150c007986 */ /* 0x0001e8000c101904 */
[----:B------:R-:W2:Y:S04]  /*0170*/  LDG.E R14, desc[UR4][R14.64] ;  /* 0x000000040e0e7981 */ /* 0x000ea8000c1e1900 */
[----:B------:R-:W2:Y:S01]  /*0180*/  LDG.E R17, desc[UR4][R16.64] ;  /* 0x0000000410117981 */ /* 0x000ea2000c1e1900 */
[----:B------:R-:W-:Y:S01]  /*0190*/  LEA R25, R0, R19, 0x4 ;  /* 0x0000001300197211 */ /* 0x000fe200078e20ff */
[----:B------:R-:W-:-:S04]  /*01a0*/  IMAD.WIDE R8, R23, 0x4, R6 ;  /* 0x0000000417087825 */ /* 0x000fc800078e0206 */
[----:B------:R-:W-:-:S04]  /*01b0*/  IMAD.WIDE R10, R25, 0x4, R4 ;  /* 0x00000004190a7825 */ /* 0x000fc800078e0204 */
[----:B------:R-:W-:Y:S01]  /*01c0*/  IMAD.WIDE R18, R25, 0x4, R2 ;  /* 0x0000000419127825 */ /* 0x000fe200078e0202 */
[----:B--2---:R-:W-:-:S05]  /*01d0*/  IADD3 R23, PT, PT, R14, R17, RZ ;  /* 0x000000110e177210 */ /* 0x004fca0007ffe0ff */
[----:B------:R1:W-:Y:S04]  /*01e0*/  STG.E desc[UR4][R8.64], R23 ;  /* 0x0000001708007986 */ /* 0x0003e8000c101904 */
[----:B------:R-:W2:Y:S04]  /*01f0*/  LDG.E R10, desc[UR4][R10.64] ;  /* 0x000000040a0a7981 */ /* 0x000ea8000c1e1900 */
[----:B------:R-:W2:Y:S01]  /*0200*/  LDG.E R19, desc[UR4][R18.64] ;  /* 0x0000000412137981 */ /* 0x000ea2000c1e1900 */
[----:B0-----:R-:W-:Y:S01]  /*0210*/  LEA R21, R0, R25, 0x3 ;  /* 0x0000001900157211 */ /* 0x001fe200078e18ff */
[----:B------:R-:W-:-:S04]  /*0220*/  IMAD.WIDE R12, R25, 0x4, R6 ;  /* 0x00000004190c7825 */ /* 0x000fc800078e0206 */
[----:B------:R-:W-:-:S04]  /*0230*/  IMAD.WIDE R4, R21, 0x4, R4 ;  /* 0x0000000415047825 */ /* 0x000fc800078e0204 */
[----:B------:R-:W-:Y:S01]  /*0240*/  IMAD.WIDE R2, R21, 0x4, R2 ;  /* 0x0000000415027825 */ /* 0x000fe200078e0202 */
[----:B--2---:R-:W-:-:S05]  /*0250*/  IADD3 R15, PT, PT, R10, R19, RZ ;  /* 0x000000130a0f7210 */ /* 0x004fca0007ffe0ff */
[----:B------:R-:W-:Y:S04]  /*0260*/  STG.E desc[UR4][R12.64], R15 ;  /* 0x0000000f0c007986 */ /* 0x000fe8000c101904 */
[----:B------:R-:W1:Y:S04]  /*0270*/  LDG.E R4, desc[UR4][R4.64] ;  /* 0x0000000404047981 */ /* 0x000e68000c1e1900 */
[----:B------:R-:W1:Y:S01]  /*0280*/  LDG.E R3, desc[UR4][R2.64] ;  /* 0x0000000402037981 */ /* 0x000e62000c1e1900 */
[----:B------:R-:W-:Y:S01]  /*0290*/  IMAD.WIDE R6, R21, 0x4, R6 ;  /* 0x0000000415067825 */ /* 0x000fe200078e0206 */
[----:B-1----:R-:W-:-:S05]  /*02a0*/  IADD3 R9, PT, PT, R4, R3, RZ ;  /* 0x0000000304097210 */ /* 0x002fca0007ffe0ff */
[----:B------:R-:W-:Y:S01]  /*02b0*/  STG.E desc[UR4][R6.64], R9 ;  /* 0x0000000906007986 */ /* 0x000fe2000c101904 */
[----:B------:R-:W-:Y:S05]  /*02c0*/  EXIT ;  /* 0x000000000000794d */ /* 0x000fea0003800000 */
.L_x_0:
[----:B------:R-:W-:-:S00]  /*02d0*/  BRA `(.L_x_0) ;  /* 0xfffffffc00fc7947 */ /* 0x000fc0000383ffff */
[----:B------:R-:W-:-:S00]  /*02e0*/  NOP ;  /* 0x0000000000007918 */ /* 0x000fc00000000000 */
        /* <DEDUP_REMOVED lines=9> */
.L_x_1:


//--------------------- .nv.shared.reserved.0     --------------------------
	.section	.nv.shared.reserved.0,"aw",@nobits
	.weak		__nv_reservedSMEM_offset_0_alias
	.size		__nv_reservedSMEM_offset_0_alias, 0, 64
	.other		__nv_reservedSMEM_offset_0_alias,@"STO_CUDA_RESERVED_SHARED STV_DEFAULT"
__nv_reservedSMEM_offset_0_alias:
	.zero		0
	.zero		64


//--------------------- .nv.constant0._Z3addPiS_S_i --------------------------
	.section	.nv.constant0._Z3addPiS_S_i,"a",@progbits
	.sectionflags	@""
	.align	4
.nv.constant0._Z3addPiS_S_i:
	.zero		924


//--------------------- SYMBOLS --------------------------

	.type		.nv.reservedSmem.offset0,@object
	.size		.nv.reservedSmem.offset0,0x4
